	.headerflags	@"EF_CUDA_TEXMODE_UNIFIED EF_CUDA_64BIT_ADDRESS EF_CUDA_ACCELERATORS EF_CUDA_SM90 EF_CUDA_VIRTUAL_SM(EF_CUDA_SM90)"
	.elftype	@"ET_EXEC"


//--------------------- .nv.info                  --------------------------
	.section	.nv.info,"",@"SHT_CUDA_INFO"
	.align	4


	//----- nvinfo : EIATTR_REGCOUNT
	.align		4
        /*0000*/ 	.byte	0x04, 0x2f
        /*0002*/ 	.short	(.L_1 - .L_0)
	.align		4
.L_0:
        /*0004*/ 	.word	index@(triton_poi_fused_cat_60)
        /*0008*/ 	.word	0x00000014


	//----- nvinfo : EIATTR_MIN_STACK_SIZE
	.align		4
.L_1:
        /*000c*/ 	.byte	0x04, 0x12
        /*000e*/ 	.short	(.L_3 - .L_2)
	.align		4
.L_2:
        /*0010*/ 	.word	index@(triton_poi_fused_cat_60)
        /*0014*/ 	.word	0x00000000


	//----- nvinfo : EIATTR_FRAME_SIZE
	.align		4
.L_3:
        /*0018*/ 	.byte	0x04, 0x11
        /*001a*/ 	.short	(.L_5 - .L_4)
	.align		4
.L_4:
        /*001c*/ 	.word	index@(triton_poi_fused_cat_60)
        /*0020*/ 	.word	0x00000000


	//----- nvinfo : EIATTR_MIN_STACK_SIZE
	.align		4
.L_5:
        /*0024*/ 	.byte	0x04, 0x12
        /*0026*/ 	.short	(.L_7 - .L_6)
	.align		4
.L_6:
        /*0028*/ 	.word	index@(triton_poi_fused_cat_60)
        /*002c*/ 	.word	0x00000000
.L_7:


//--------------------- .nv.info.triton_poi_fused_cat_60 --------------------------
	.section	.nv.info.triton_poi_fused_cat_60,"",@"SHT_CUDA_INFO"
	.sectionflags	@""
	.align	4


	//----- nvinfo : EIATTR_CUDA_API_VERSION
	.align		4
        /*0000*/ 	.byte	0x04, 0x37
        /*0002*/ 	.short	(.L_9 - .L_8)
.L_8:
        /*0004*/ 	.word	0x0000007c


	//----- nvinfo : EIATTR_KPARAM_INFO
	.align		4
.L_9:
        /*0008*/ 	.byte	0x04, 0x17
        /*000a*/ 	.short	(.L_11 - .L_10)
.L_10:
        /*000c*/ 	.word	0x00000000
        /*0010*/ 	.short	0x0003
        /*0012*/ 	.short	0x0014
        /*0014*/ 	.byte	0x00, 0xf0, 0x11, 0x00


	//----- nvinfo : EIATTR_KPARAM_INFO
	.align		4
.L_11:
        /*0018*/ 	.byte	0x04, 0x17
        /*001a*/ 	.short	(.L_13 - .L_12)
.L_12:
        /*001c*/ 	.word	0x00000000
        /*0020*/ 	.short	0x0002
        /*0022*/ 	.short	0x0010
        /*0024*/ 	.byte	0x00, 0xf0, 0x11, 0x00


	//----- nvinfo : EIATTR_KPARAM_INFO
	.align		4
.L_13:
        /*0028*/ 	.byte	0x04, 0x17
        /*002a*/ 	.short	(.L_15 - .L_14)
.L_14:
        /*002c*/ 	.word	0x00000000
        /*0030*/ 	.short	0x0001
        /*0032*/ 	.short	0x0008
        /*0034*/ 	.byte	0x00, 0xf4, 0x21, 0x00


	//----- nvinfo : EIATTR_KPARAM_INFO
	.align		4
.L_15:
        /*0038*/ 	.byte	0x04, 0x17
        /*003a*/ 	.short	(.L_17 - .L_16)
.L_16:
        /*003c*/ 	.word	0x00000000
        /*0040*/ 	.short	0x0000
        /*0042*/ 	.short	0x0000
        /*0044*/ 	.byte	0x00, 0xf4, 0x21, 0x00


	//----- nvinfo : EIATTR_SPARSE_MMA_MASK
	.align		4
.L_17:
        /*0048*/ 	.byte	0x03, 0x50
        /*004a*/ 	.short	0x0000


	//----- nvinfo : EIATTR_MAXREG_COUNT
	.align		4
        /*004c*/ 	.byte	0x03, 0x1b
        /*004e*/ 	.short	0x00ff


	//----- nvinfo : EIATTR_EXIT_INSTR_OFFSETS
	.align		4
        /*0050*/ 	.byte	0x04, 0x1c
        /*0052*/ 	.short	(.L_19 - .L_18)


	//   ....[0]....
.L_18:
        /*0054*/ 	.word	0x00000440


	//   ....[1]....
        /*0058*/ 	.word	0x00000490


	//----- nvinfo : EIATTR_REQNTID
	.align		4
.L_19:
        /*005c*/ 	.byte	0x04, 0x10
        /*005e*/ 	.short	(.L_21 - .L_20)
.L_20:
        /*0060*/ 	.word	0x00000080
        /*0064*/ 	.word	0x00000001
        /*0068*/ 	.word	0x00000001


	//----- nvinfo : EIATTR_CBANK_PARAM_SIZE
	.align		4
.L_21:
        /*006c*/ 	.byte	0x03, 0x19
        /*006e*/ 	.short	0x0018


	//----- nvinfo : EIATTR_PARAM_CBANK
	.align		4
        /*0070*/ 	.byte	0x04, 0x0a
        /*0072*/ 	.short	(.L_23 - .L_22)
	.align		4
.L_22:
        /*0074*/ 	.word	index@(.nv.constant0.triton_poi_fused_cat_60)
        /*0078*/ 	.short	0x0210
        /*007a*/ 	.short	0x0018


	//----- nvinfo : EIATTR_SW_WAR
	.align		4
.L_23:
        /*007c*/ 	.byte	0x04, 0x36
        /*007e*/ 	.short	(.L_25 - .L_24)
.L_24:
        /*0080*/ 	.word	0x00000008
.L_25:


//--------------------- .nv.callgraph             --------------------------
	.section	.nv.callgraph,"",@"SHT_CUDA_CALLGRAPH"
	.align	4
	.sectionentsize	8
	.align		4
        /*0000*/ 	.word	0x00000000
	.align		4
        /*0004*/ 	.word	0xffffffff
	.align		4
        /*0008*/ 	.word	0x00000000
	.align		4
        /*000c*/ 	.word	0xfffffffe
	.align		4
        /*0010*/ 	.word	0x00000000
	.align		4
        /*0014*/ 	.word	0xfffffffd
	.align		4
        /*0018*/ 	.word	0x00000000
	.align		4
        /*001c*/ 	.word	0xfffffffc


//--------------------- .text.triton_poi_fused_cat_60 --------------------------
	.section	.text.triton_poi_fused_cat_60,"ax",@progbits
	.sectionflags	@"SHF_BARRIERS=1"
	.align	128
        .global         triton_poi_fused_cat_60
        .type           triton_poi_fused_cat_60,@function
        .size           triton_poi_fused_cat_60,(.L_x_1 - triton_poi_fused_cat_60)
        .other          triton_poi_fused_cat_60,@"STO_CUDA_ENTRY STV_DEFAULT"
triton_poi_fused_cat_60:
.text.triton_poi_fused_cat_60:
[----:B------:R-:W0:Y:S02]  /*0000*/  LDC R1, c[0x0][0x28] ;  /* 0x00000a00ff017b82 */ /* 0x000e240000000800 */
[----:B------:R-:W1:Y:S01]  /*0010*/  S2R R2, SR_TID.X ;  /* 0x0000000000027919 */ /* 0x000e620000002100 */
[----:B------:R-:W2:Y:S01]  /*0020*/  LDC.64 R8, c[0x0][0x210] ;  /* 0x00008400ff087b82 */ /* 0x000ea20000000a00 */
[----:B------:R-:W-:Y:S01]  /*0030*/  CS2R R6, SRZ ;  /* 0x0000000000067805 */ /* 0x000fe2000001ff00 */
[----:B------:R-:W-:Y:S01]  /*0040*/  ULDC.64 UR6, c[0x0][0x208] ;  /* 0x0000820000067ab9 */ /* 0x000fe20000000a00 */
[----:B------:R-:W3:Y:S01]  /*0050*/  S2R R3, SR_CTAID.Y ;  /* 0x0000000000037919 */ /* 0x000ee20000002600 */
[----:B------:R-:W4:Y:S01]  /*0060*/  S2R R11, SR_CTAID.X ;  /* 0x00000000000b7919 */ /* 0x000f220000002500 */
[----:B-1----:R-:W-:-:S04]  /*0070*/  LOP3.LUT R16, R2, 0x7f, RZ, 0xc0, !PT ;  /* 0x0000007f02107812 */ /* 0x002fc800078ec0ff */
[----:B---3--:R-:W-:Y:S01]  /*0080*/  PRMT R10, R16, 0x6540, R3 ;  /* 0x00006540100a7816 */ /* 0x008fe20000000003 */
[----:B----4-:R-:W-:-:S03]  /*0090*/  IMAD.SHL.U32 R0, R11, 0x4, RZ ;  /* 0x000000040b007824 */ /* 0x010fc600078e00ff */
[----:B------:R-:W-:Y:S02]  /*00a0*/  LOP3.LUT R4, R10, 0x80, RZ, 0xfc, !PT ;  /* 0x000000800a047812 */ /* 0x000fe400078efcff */
[----:B------:R-:W-:-:S03]  /*00b0*/  ISETP.GE.AND P0, PT, R0, 0x4, PT ;  /* 0x000000040000780c */ /* 0x000fc60003f06270 */
[--C-:B------:R-:W-:Y:S02]  /*00c0*/  IMAD.IADD R5, R4, 0x1, R11.reuse ;  /* 0x0000000104057824 */ /* 0x100fe400078e020b */
[----:B------:R-:W-:Y:S01]  /*00d0*/  IMAD.IADD R11, R10, 0x1, R11 ;  /* 0x000000010a0b7824 */ /* 0x000fe200078e020b */
[----:B------:R-:W-:Y:S01]  /*00e0*/  ISETP.LT.AND P1, PT, R4, 0x1080, !P0 ;  /* 0x000010800400780c */ /* 0x000fe20004721270 */
[----:B------:R-:W-:Y:S01]  /*00f0*/  IMAD.SHL.U32 R15, R5, 0x4, RZ ;  /* 0x00000004050f7824 */ /* 0x000fe200078e00ff */
[----:B------:R-:W-:Y:S01]  /*0100*/  ISETP.LT.AND P0, PT, R10, 0x1080, !P0 ;  /* 0x000010800a00780c */ /* 0x000fe20004701270 */
[----:B------:R-:W-:Y:S01]  /*0110*/  IMAD.SHL.U32 R11, R11, 0x4, RZ ;  /* 0x000000040b0b7824 */ /* 0x000fe200078e00ff */
[----:B------:R-:W-:Y:S01]  /*0120*/  CS2R R4, SRZ ;  /* 0x0000000000047805 */ /* 0x000fe2000001ff00 */
[----:B--2---:R-:W-:-:S04]  /*0130*/  IMAD.WIDE R14, R15, 0x4, R8 ;  /* 0x000000040f0e7825 */ /* 0x004fc800078e0208 */
[----:B------:R-:W-:Y:S01]  /*0140*/  IMAD.WIDE R12, R11, 0x4, R8 ;  /* 0x000000040b0c7825 */ /* 0x000fe200078e0208 */
[----:B------:R-:W-:Y:S02]  /*0150*/  CS2R R8, SRZ ;  /* 0x0000000000087805 */ /* 0x000fe4000001ff00 */
[----:B------:R-:W-:Y:S01]  /*0160*/  CS2R R10, SRZ ;  /* 0x00000000000a7805 */ /* 0x000fe2000001ff00 */
[----:B------:R1:W2:Y:S05]  /*0170*/  @P1 LDG.E.EL.128 R4, desc[UR6][R14.64] ;  /* 0x000000060e041981 */ /* 0x0002aa000c2e1d00 */
[----:B------:R-:W3:Y:S01]  /*0180*/  @P0 LDG.E.EL.128 R8, desc[UR6][R12.64] ;  /* 0x000000060c080981 */ /* 0x000ee2000c2e1d00 */
[----:B------:R-:W4:Y:S01]  /*0190*/  S2UR UR5, SR_CgaCtaId ;  /* 0x00000000000579c3 */ /* 0x000f220000008800 */
[----:B------:R-:W-:Y:S01]  /*01a0*/  UMOV UR4, 0x400 ;  /* 0x0000040000047882 */ /* 0x000fe20000000000 */
[----:B-1----:R-:W-:Y:S01]  /*01b0*/  IMAD.SHL.U32 R14, R2, 0x4, RZ ;  /* 0x00000004020e7824 */ /* 0x002fe200078e00ff */
[----:B----4-:R-:W-:-:S06]  /*01c0*/  UPRMT UR4, UR5, 0x654, UR4 ;  /* 0x0000065405047896 */ /* 0x010fcc0008000004 */
[----:B------:R-:W-:Y:S02]  /*01d0*/  LEA R17, R16, UR4, 0x2 ;  /* 0x0000000410117c11 */ /* 0x000fe4000f8e10ff */
[--C-:B------:R-:W-:Y:S02]  /*01e0*/  SHF.R.U32.HI R16, RZ, 0x2, R2.reuse ;  /* 0x00000002ff107819 */ /* 0x100fe40000011602 */
[----:B------:R-:W-:Y:S02]  /*01f0*/  SHF.R.U32.HI R2, RZ, 0x6, R2 ;  /* 0x00000006ff027819 */ /* 0x000fe40000011602 */
[----:B------:R-:W-:Y:S02]  /*0200*/  LOP3.LUT R15, R16, 0x10, RZ, 0xc0, !PT ;  /* 0x00000010100f7812 */ /* 0x000fe400078ec0ff */
[----:B------:R-:W-:-:S03]  /*0210*/  LOP3.LUT R16, R14, 0x1fc, RZ, 0xc0, !PT ;  /* 0x000001fc0e107812 */ /* 0x000fc600078ec0ff */
[----:B------:R-:W-:-:S04]  /*0220*/  VIADD R15, R15, UR4 ;  /* 0x000000040f0f7c36 */ /* 0x000fc80008000000 */
[----:B------:R-:W-:Y:S01]  /*0230*/  IMAD R15, R16, 0x4, R15 ;  /* 0x00000004100f7824 */ /* 0x000fe200078e020f */
[----:B--2---:R1:W-:Y:S04]  /*0240*/  STS [R17+0x200], R4 ;  /* 0x0002000411007388 */ /* 0x0043e80000000800 */
[----:B------:R2:W-:Y:S04]  /*0250*/  STS [R17+0x610], R5 ;  /* 0x0006100511007388 */ /* 0x0005e80000000800 */
[----:B------:R4:W-:Y:S01]  /*0260*/  STS [R17+0xa20], R6 ;  /* 0x000a200611007388 */ /* 0x0009e20000000800 */
[----:B-1----:R-:W-:-:S03]  /*0270*/  LOP3.LUT R4, R14, 0xfc, RZ, 0xc0, !PT ;  /* 0x000000fc0e047812 */ /* 0x002fc600078ec0ff */
[----:B------:R1:W-:Y:S01]  /*0280*/  STS [R17+0xe30], R7 ;  /* 0x000e300711007388 */ /* 0x0003e20000000800 */
[----:B------:R-:W-:-:S03]  /*0290*/  PRMT R3, R4, 0x6540, R3 ;  /* 0x0000654004037816 */ /* 0x000fc60000000003 */
[----:B---3--:R-:W-:Y:S01]  /*02a0*/  STS [R17], R8 ;  /* 0x0000000811007388 */ /* 0x008fe20000000800 */
[----:B--2---:R-:W2:Y:S01]  /*02b0*/  LDC.64 R4, c[0x0][0x218] ;  /* 0x00008600ff047b82 */ /* 0x004ea20000000a00 */
[C---:B------:R-:W-:Y:S01]  /*02c0*/  ISETP.GE.AND P0, PT, R3.reuse, 0x1080, PT ;  /* 0x000010800300780c */ /* 0x040fe20003f06270 */
[----:B----4-:R-:W-:Y:S01]  /*02d0*/  IMAD.HI R6, R3, 0x3e0f83e1, RZ ;  /* 0x3e0f83e103067827 */ /* 0x010fe200078e02ff */
[----:B------:R3:W-:Y:S04]  /*02e0*/  STS [R17+0x410], R9 ;  /* 0x0004100911007388 */ /* 0x0007e80000000800 */
[----:B------:R-:W-:Y:S01]  /*02f0*/  STS [R17+0x820], R10 ;  /* 0x0008200a11007388 */ /* 0x000fe20000000800 */
[----:B-1----:R-:W-:-:S03]  /*0300*/  SHF.R.U32.HI R7, RZ, 0x1f, R6 ;  /* 0x0000001fff077819 */ /* 0x002fc60000011606 */
[----:B------:R-:W-:Y:S01]  /*0310*/  STS [R17+0xc30], R11 ;  /* 0x000c300b11007388 */ /* 0x000fe20000000800 */
[----:B------:R-:W-:Y:S02]  /*0320*/  LEA.HI.SX32 R6, R6, R7, 0x18 ;  /* 0x0000000706067211 */ /* 0x000fe400078fc2ff */
[----:B------:R-:W-:Y:S01]  /*0330*/  SGXT.U32 R7, R2, 0x1 ;  /* 0x000000010207781a */ /* 0x000fe20000000000 */
[----:B------:R-:W-:Y:S02]  /*0340*/  BAR.SYNC.DEFER_BLOCKING 0x0 ;  /* 0x0000000000007b1d */ /* 0x000fe40000010000 */
[----:B---3--:R-:W-:Y:S01]  /*0350*/  IMAD R9, R6, -0x420, R3 ;  /* 0xfffffbe006097824 */ /* 0x008fe200078e0203 */
[----:B------:R-:W-:Y:S02]  /*0360*/  LOP3.LUT R7, R0, R7, RZ, 0xfc, !PT ;  /* 0x0000000700077212 */ /* 0x000fe400078efcff */
[----:B------:R-:W-:Y:S01]  /*0370*/  LOP3.LUT R0, R16, 0x200, RZ, 0xfc, !PT ;  /* 0x0000020010007812 */ /* 0x000fe200078efcff */
[----:B------:R-:W-:Y:S01]  /*0380*/  IMAD R6, R6, 0x1080, R9 ;  /* 0x0000108006067824 */ /* 0x000fe200078e0209 */
[----:B------:R-:W-:-:S02]  /*0390*/  LOP3.LUT R2, R7, 0x2, RZ, 0xfc, !PT ;  /* 0x0000000207027812 */ /* 0x000fc400078efcff */
[C---:B------:R-:W-:Y:S01]  /*03a0*/  ISETP.LT.AND P1, PT, R7.reuse, 0x4, !P0 ;  /* 0x000000040700780c */ /* 0x040fe20004721270 */
[----:B------:R-:W-:Y:S01]  /*03b0*/  IMAD R7, R7, 0x420, R6 ;  /* 0x0000042007077824 */ /* 0x000fe200078e0206 */
[----:B------:R-:W-:Y:S02]  /*03c0*/  ISETP.LT.AND P0, PT, R2, 0x4, !P0 ;  /* 0x000000040200780c */ /* 0x000fe40004701270 */
[----:B------:R-:W-:Y:S01]  /*03d0*/  SHF.R.U32.HI R0, RZ, 0x4, R0 ;  /* 0x00000004ff007819 */ /* 0x000fe20000011600 */
[----:B--2---:R-:W-:-:S03]  /*03e0*/  IMAD.WIDE R2, R7, 0x4, R4 ;  /* 0x0000000407027825 */ /* 0x004fc600078e0204 */
[----:B------:R-:W-:-:S05]  /*03f0*/  LOP3.LUT R0, R0, 0x30, RZ, 0xc0, !PT ;  /* 0x0000003000007812 */ /* 0x000fca00078ec0ff */
[----:B------:R-:W-:Y:S01]  /*0400*/  VIADD R9, R0, UR4 ;  /* 0x0000000400097c36 */ /* 0x000fe20008000000 */
[----:B------:R-:W1:Y:S03]  /*0410*/  LDS.128 R12, [R15] ;  /* 0x000000000f0c7984 */ /* 0x000e660000000c00 */
[----:B------:R-:W-:Y:S01]  /*0420*/  IMAD R9, R16, 0x4, R9 ;  /* 0x0000000410097824 */ /* 0x000fe200078e0209 */
[----:B-1----:R1:W-:Y:S01]  /*0430*/  @P1 STG.E.128 desc[UR6][R2.64], R12 ;  /* 0x0000000c02001986 */ /* 0x0023e2000c101d06 */
[----:B------:R-:W-:Y:S05]  /*0440*/  @!P0 EXIT ;  /* 0x000000000000894d */ /* 0x000fea0003800000 */
[----:B------:R-:W0:Y:S01]  /*0450*/  LDS.128 R8, [R9+0x800] ;  /* 0x0008000009087984 */ /* 0x000e220000000c00 */
[----:B------:R-:W-:-:S04]  /*0460*/  VIADD R7, R7, 0x840 ;  /* 0x0000084007077836 */ /* 0x000fc80000000000 */
[----:B------:R-:W-:-:S05]  /*0470*/  IMAD.WIDE R4, R7, 0x4, R4 ;  /* 0x0000000407047825 */ /* 0x000fca00078e0204 */
[----:B0-----:R-:W-:Y:S01]  /*0480*/  STG.E.128 desc[UR6][R4.64], R8 ;  /* 0x0000000804007986 */ /* 0x001fe2000c101d06 */
[----:B------:R-:W-:Y:S05]  /*0490*/  EXIT ;  /* 0x000000000000794d */ /* 0x000fea0003800000 */
.L_x_0:
[----:B------:R-:W-:-:S00]  /*04a0*/  BRA `(.L_x_0) ;  /* 0xfffffffc00fc7947 */ /* 0x000fc0000383ffff */
[----:B------:R-:W-:-:S00]  /*04b0*/  NOP ;  /* 0x0000000000007918 */ /* 0x000fc00000000000 */
        /* <DEDUP_REMOVED lines=12> */
.L_x_1:


//--------------------- .nv.shared.triton_poi_fused_cat_60 --------------------------
	.section	.nv.shared.triton_poi_fused_cat_60,"aw",@nobits
	.sectionflags	@""
	.align	16
	.zero		1024


//--------------------- .nv.constant0.triton_poi_fused_cat_60 --------------------------
	.section	.nv.constant0.triton_poi_fused_cat_60,"a",@progbits
	.sectionflags	@""
	.align	4
.nv.constant0.triton_poi_fused_cat_60:
	.zero		552
